//
// Generated by NVIDIA NVVM Compiler
//
// Compiler Build ID: CL-36424714
// Cuda compilation tools, release 13.0, V13.0.88
// Based on NVVM 20.0.0
//

.version 9.0
.target sm_100
.address_size 64

	// .globl	_Z9minKernelPdS_i
// _ZZ9minKernelPdS_iE7partial has been demoted

.visible .entry _Z9minKernelPdS_i(
	.param .u64 .ptr .align 1 _Z9minKernelPdS_i_param_0,
	.param .u64 .ptr .align 1 _Z9minKernelPdS_i_param_1,
	.param .u32 _Z9minKernelPdS_i_param_2
)
{
	.reg .pred 	%p<9>;
	.reg .b32 	%r<18>;
	.reg .b64 	%rd<9>;
	.reg .b64 	%fd<15>;
	// demoted variable
	.shared .align 8 .b8 _ZZ9minKernelPdS_iE7partial[256];
	ld.param.u64 	%rd3, [_Z9minKernelPdS_i_param_0];
	ld.param.u64 	%rd2, [_Z9minKernelPdS_i_param_1];
	ld.param.u32 	%r8, [_Z9minKernelPdS_i_param_2];
	cvta.to.global.u64 	%rd1, %rd3;
	mov.u32 	%r1, %tid.x;
	mov.u32 	%r2, %ctaid.x;
	mov.u32 	%r17, %ntid.x;
	mad.lo.s32 	%r4, %r2, %r17, %r1;
	setp.ge.s32 	%p1, %r4, %r8;
	@%p1 bra 	$L__BB0_2;
	mul.wide.s32 	%rd4, %r4, 8;
	add.s64 	%rd5, %rd1, %rd4;
	ld.global.f64 	%fd14, [%rd5];
	bra.uni 	$L__BB0_3;
$L__BB0_2:
	ld.global.f64 	%fd14, [%rd1];
$L__BB0_3:
	cvt.rzi.s32.f64 	%r9, %fd14;
	max.s32 	%r10, %r9, 0;
	setp.lt.s32 	%p2, %r9, 2;
	selp.b32 	%r11, 2147483647, 0, %p2;
	add.s32 	%r12, %r11, %r10;
	cvt.rn.f64.u32 	%fd4, %r12;
	shl.b32 	%r13, %r1, 3;
	mov.u32 	%r14, _ZZ9minKernelPdS_iE7partial;
	add.s32 	%r5, %r14, %r13;
	st.shared.f64 	[%r5], %fd4;
	setp.lt.u32 	%p3, %r17, 2;
	@%p3 bra 	$L__BB0_7;
$L__BB0_4:
	shr.u32 	%r7, %r17, 1;
	bar.sync 	0;
	setp.ge.u32 	%p4, %r1, %r7;
	@%p4 bra 	$L__BB0_6;
	ld.shared.f64 	%fd5, [%r5];
	shl.b32 	%r15, %r7, 3;
	add.s32 	%r16, %r5, %r15;
	ld.shared.f64 	%fd6, [%r16];
	setp.lt.f64 	%p5, %fd5, %fd6;
	selp.f64 	%fd7, 0d3FF0000000000000, 0d0000000000000000, %p5;
	mov.f64 	%fd8, 0d3FF0000000000000;
	sub.f64 	%fd9, %fd8, %fd5;
	setp.lt.f64 	%p6, %fd9, %fd6;
	selp.f64 	%fd10, 0d3FF0000000000000, 0d0000000000000000, %p6;
	mul.f64 	%fd11, %fd6, %fd10;
	fma.rn.f64 	%fd12, %fd5, %fd7, %fd11;
	st.shared.f64 	[%r5], %fd12;
$L__BB0_6:
	setp.gt.u32 	%p7, %r17, 3;
	mov.u32 	%r17, %r7;
	@%p7 bra 	$L__BB0_4;
$L__BB0_7:
	setp.ne.s32 	%p8, %r1, 0;
	@%p8 bra 	$L__BB0_9;
	ld.shared.f64 	%fd13, [_ZZ9minKernelPdS_iE7partial];
	cvta.to.global.u64 	%rd6, %rd2;
	mul.wide.u32 	%rd7, %r2, 8;
	add.s64 	%rd8, %rd6, %rd7;
	st.global.f64 	[%rd8], %fd13;
$L__BB0_9:
	ret;

}
	// .globl	_Z10dualUpdatedPiS_S_PdS0_S0_iS_S_
.visible .entry _Z10dualUpdatedPiS_S_PdS0_S0_iS_S_(
	.param .f64 _Z10dualUpdatedPiS_S_PdS0_S0_iS_S__param_0,
	.param .u64 .ptr .align 1 _Z10dualUpdatedPiS_S_PdS0_S0_iS_S__param_1,
	.param .u64 .ptr .align 1 _Z10dualUpdatedPiS_S_PdS0_S0_iS_S__param_2,
	.param .u64 .ptr .align 1 _Z10dualUpdatedPiS_S_PdS0_S0_iS_S__param_3,
	.param .u64 .ptr .align 1 _Z10dualUpdatedPiS_S_PdS0_S0_iS_S__param_4,
	.param .u64 .ptr .align 1 _Z10dualUpdatedPiS_S_PdS0_S0_iS_S__param_5,
	.param .u64 .ptr .align 1 _Z10dualUpdatedPiS_S_PdS0_S0_iS_S__param_6,
	.param .u32 _Z10dualUpdatedPiS_S_PdS0_S0_iS_S__param_7,
	.param .u64 .ptr .align 1 _Z10dualUpdatedPiS_S_PdS0_S0_iS_S__param_8,
	.param .u64 .ptr .align 1 _Z10dualUpdatedPiS_S_PdS0_S0_iS_S__param_9
)
{
	.reg .pred 	%p<9>;
	.reg .b32 	%r<17>;
	.reg .b64 	%rd<28>;
	.reg .b64 	%fd<17>;

	ld.param.u64 	%rd1, [_Z10dualUpdatedPiS_S_PdS0_S0_iS_S__param_1];
	ld.param.u64 	%rd3, [_Z10dualUpdatedPiS_S_PdS0_S0_iS_S__param_3];
	ld.param.u64 	%rd4, [_Z10dualUpdatedPiS_S_PdS0_S0_iS_S__param_4];
	ld.param.u64 	%rd5, [_Z10dualUpdatedPiS_S_PdS0_S0_iS_S__param_5];
	ld.param.u64 	%rd6, [_Z10dualUpdatedPiS_S_PdS0_S0_iS_S__param_6];
	ld.param.u32 	%r2, [_Z10dualUpdatedPiS_S_PdS0_S0_iS_S__param_7];
	ld.param.u64 	%rd7, [_Z10dualUpdatedPiS_S_PdS0_S0_iS_S__param_8];
	ld.param.u64 	%rd8, [_Z10dualUpdatedPiS_S_PdS0_S0_iS_S__param_9];
	mov.u32 	%r3, %ctaid.x;
	mov.u32 	%r4, %ntid.x;
	mov.u32 	%r5, %tid.x;
	mad.lo.s32 	%r1, %r3, %r4, %r5;
	setp.ge.s32 	%p1, %r1, %r2;
	@%p1 bra 	$L__BB1_2;
	ld.param.u64 	%rd27, [_Z10dualUpdatedPiS_S_PdS0_S0_iS_S__param_2];
	ld.param.f64 	%fd16, [_Z10dualUpdatedPiS_S_PdS0_S0_iS_S__param_0];
	cvta.to.global.u64 	%rd9, %rd4;
	cvta.to.global.u64 	%rd10, %rd5;
	cvta.to.global.u64 	%rd11, %rd6;
	cvta.to.global.u64 	%rd12, %rd3;
	cvta.to.global.u64 	%rd13, %rd7;
	cvta.to.global.u64 	%rd14, %rd8;
	cvta.to.global.u64 	%rd15, %rd1;
	cvta.to.global.u64 	%rd16, %rd27;
	mul.wide.s32 	%rd17, %r1, 8;
	add.s64 	%rd18, %rd9, %rd17;
	ld.global.f64 	%fd2, [%rd18];
	add.s64 	%rd19, %rd10, %rd17;
	ld.global.f64 	%fd3, [%rd19];
	add.s64 	%rd20, %rd11, %rd17;
	ld.global.f64 	%fd4, [%rd20];
	mul.wide.s32 	%rd21, %r1, 4;
	add.s64 	%rd22, %rd15, %rd21;
	ld.global.u32 	%r6, [%rd22];
	shl.b32 	%r7, %r6, 1;
	sub.s32 	%r8, 1, %r7;
	cvt.rn.f64.s32 	%fd6, %r8;
	mul.f64 	%fd7, %fd16, %fd6;
	fma.rn.f64 	%fd8, %fd7, 0d3FE0000000000000, %fd2;
	add.s64 	%rd23, %rd16, %rd21;
	ld.global.u32 	%r9, [%rd23];
	shl.b32 	%r10, %r9, 1;
	sub.s32 	%r11, 1, %r10;
	cvt.rn.f64.s32 	%fd9, %r11;
	mul.f64 	%fd10, %fd16, %fd9;
	fma.rn.f64 	%fd11, %fd10, 0d3FE0000000000000, %fd3;
	setp.gt.f64 	%p2, %fd4, 0d0000000000000000;
	selp.f64 	%fd12, 0d3FF0000000000000, 0d0000000000000000, %p2;
	mul.f64 	%fd13, %fd16, %fd12;
	sub.f64 	%fd14, %fd4, %fd13;
	add.s64 	%rd24, %rd12, %rd21;
	ld.global.u32 	%r12, [%rd24];
	mul.wide.s32 	%rd25, %r12, 4;
	add.s64 	%rd26, %rd13, %rd25;
	ld.global.u32 	%r13, [%rd26];
	setp.ne.s32 	%p3, %r13, 0;
	setp.le.f64 	%p4, %fd14, 0d3F1A36E2EB1C432D;
	and.pred  	%p5, %p2, %p4;
	or.pred  	%p6, %p3, %p5;
	selp.u32 	%r14, 1, 0, %p6;
	st.global.u32 	[%rd26], %r14;
	ld.global.u32 	%r15, [%rd14];
	setp.ne.s32 	%p7, %r15, 0;
	or.pred  	%p8, %p7, %p5;
	selp.u32 	%r16, 1, 0, %p8;
	st.global.u32 	[%rd14], %r16;
	st.global.f64 	[%rd18], %fd8;
	st.global.f64 	[%rd19], %fd11;
	st.global.f64 	[%rd20], %fd14;
$L__BB1_2:
	ret;

}


// ===== COMPILED SASS (sm_100) =====

	.target	sm_100

	.elftype	@"ET_EXEC"


//--------------------- .note.nv.tkinfo           --------------------------
	.section	.note.nv.tkinfo,"",@"SHT_NOTE"
	.sectionflags	@"SHF_NOTE_NV_TKINFO"
	.tkinfo
        /*0018*/ 	.word	0x00000002
        /*0030*/ 	.string	""
        /*0030*/ 	.string	"ptxas"
        /*0030*/ 	.string	"Cuda compilation tools, release 13.0, V13.0.88"
        /*0030*/ 	.string	"Build cuda_13.0.r13.0/compiler.36424714_0"
        /*0030*/ 	.string	"-arch sm_100 -m 64 "



//--------------------- .note.nv.cuinfo           --------------------------
	.section	.note.nv.cuinfo,"",@"SHT_NOTE"
	.sectionflags	@"SHF_NOTE_NV_CUINFO"
        /*0018*/ 	.short	0x0002
        /*001a*/ 	.short	0x0064
        /*001c*/ 	.short	0x0082
	.zero		2


//--------------------- .nv.info                  --------------------------
	.section	.nv.info,"",@"SHT_CUDA_INFO"
	.align	4


	//----- nvinfo : EIATTR_REGCOUNT
	.align		4
        /*0000*/ 	.byte	0x04, 0x2f
        /*0002*/ 	.short	(.L_1 - .L_0)
	.align		4
.L_0:
        /*0004*/ 	.word	index@(_Z9minKernelPdS_i)
        /*0008*/ 	.word	0x00000010


	//----- nvinfo : EIATTR_FRAME_SIZE
	.align		4
.L_1:
        /*000c*/ 	.byte	0x04, 0x11
        /*000e*/ 	.short	(.L_3 - .L_2)
	.align		4
.L_2:
        /*0010*/ 	.word	index@(_Z9minKernelPdS_i)
        /*0014*/ 	.word	0x00000000


	//----- nvinfo : EIATTR_REGCOUNT
	.align		4
.L_3:
        /*0018*/ 	.byte	0x04, 0x2f
        /*001a*/ 	.short	(.L_5 - .L_4)
	.align		4
.L_4:
        /*001c*/ 	.word	index@(_Z10dualUpdatedPiS_S_PdS0_S0_iS_S_)
        /*0020*/ 	.word	0x0000001e


	//----- nvinfo : EIATTR_FRAME_SIZE
	.align		4
.L_5:
        /*0024*/ 	.byte	0x04, 0x11
        /*0026*/ 	.short	(.L_7 - .L_6)
	.align		4
.L_6:
        /*0028*/ 	.word	index@(_Z10dualUpdatedPiS_S_PdS0_S0_iS_S_)
        /*002c*/ 	.word	0x00000000


	//----- nvinfo : EIATTR_MIN_STACK_SIZE
	.align		4
.L_7:
        /*0030*/ 	.byte	0x04, 0x12
        /*0032*/ 	.short	(.L_9 - .L_8)
	.align		4
.L_8:
        /*0034*/ 	.word	index@(_Z10dualUpdatedPiS_S_PdS0_S0_iS_S_)
        /*0038*/ 	.word	0x00000000


	//----- nvinfo : EIATTR_MIN_STACK_SIZE
	.align		4
.L_9:
        /*003c*/ 	.byte	0x04, 0x12
        /*003e*/ 	.short	(.L_11 - .L_10)
	.align		4
.L_10:
        /*0040*/ 	.word	index@(_Z9minKernelPdS_i)
        /*0044*/ 	.word	0x00000000
.L_11:


//--------------------- .nv.compat                --------------------------
	.section	.nv.compat,"",@"SHT_CUDA_COMPAT_INFO"
	.align	4
        /*0000*/ 	.byte	0x02, 0x09, 0x00, 0x00, 0x02, 0x02, 0x01, 0x00, 0x02, 0x05, 0x05, 0x00, 0x03, 0x07, 0x01, 0x01
        /*0010*/ 	.byte	0x02, 0x03, 0x00, 0x00, 0x02, 0x06, 0x01, 0x00, 0x04, 0x0b, 0x08, 0x00, 0x01, 0x00, 0x00, 0x00
        /*0020*/ 	.byte	0x00, 0x00, 0x00, 0x00


//--------------------- .nv.info._Z10dualUpdatedPiS_S_PdS0_S0_iS_S_ --------------------------
	.section	.nv.info._Z10dualUpdatedPiS_S_PdS0_S0_iS_S_,"",@"SHT_CUDA_INFO"
	.sectionflags	@""
	.align	4


	//----- nvinfo : EIATTR_CUDA_API_VERSION
	.align		4
        /*0000*/ 	.byte	0x04, 0x37
        /*0002*/ 	.short	(.L_13 - .L_12)
.L_12:
        /*0004*/ 	.word	0x00000082


	//----- nvinfo : EIATTR_KPARAM_INFO
	.align		4
.L_13:
        /*0008*/ 	.byte	0x04, 0x17
        /*000a*/ 	.short	(.L_15 - .L_14)
.L_14:
        /*000c*/ 	.word	0x00000000
        /*0010*/ 	.short	0x0009
        /*0012*/ 	.short	0x0048
        /*0014*/ 	.byte	0x00, 0xf5, 0x21, 0x00


	//----- nvinfo : EIATTR_KPARAM_INFO
	.align		4
.L_15:
        /*0018*/ 	.byte	0x04, 0x17
        /*001a*/ 	.short	(.L_17 - .L_16)
.L_16:
        /*001c*/ 	.word	0x00000000
        /*0020*/ 	.short	0x0008
        /*0022*/ 	.short	0x0040
        /*0024*/ 	.byte	0x00, 0xf5, 0x21, 0x00


	//----- nvinfo : EIATTR_KPARAM_INFO
	.align		4
.L_17:
        /*0028*/ 	.byte	0x04, 0x17
        /*002a*/ 	.short	(.L_19 - .L_18)
.L_18:
        /*002c*/ 	.word	0x00000000
        /*0030*/ 	.short	0x0007
        /*0032*/ 	.short	0x0038
        /*0034*/ 	.byte	0x00, 0xf0, 0x11, 0x00


	//----- nvinfo : EIATTR_KPARAM_INFO
	.align		4
.L_19:
        /*0038*/ 	.byte	0x04, 0x17
        /*003a*/ 	.short	(.L_21 - .L_20)
.L_20:
        /*003c*/ 	.word	0x00000000
        /*0040*/ 	.short	0x0006
        /*0042*/ 	.short	0x0030
        /*0044*/ 	.byte	0x00, 0xf5, 0x21, 0x00


	//----- nvinfo : EIATTR_KPARAM_INFO
	.align		4
.L_21:
        /*0048*/ 	.byte	0x04, 0x17
        /*004a*/ 	.short	(.L_23 - .L_22)
.L_22:
        /*004c*/ 	.word	0x00000000
        /*0050*/ 	.short	0x0005
        /*0052*/ 	.short	0x0028
        /*0054*/ 	.byte	0x00, 0xf5, 0x21, 0x00


	//----- nvinfo : EIATTR_KPARAM_INFO
	.align		4
.L_23:
        /*0058*/ 	.byte	0x04, 0x17
        /*005a*/ 	.short	(.L_25 - .L_24)
.L_24:
        /*005c*/ 	.word	0x00000000
        /*0060*/ 	.short	0x0004
        /*0062*/ 	.short	0x0020
        /*0064*/ 	.byte	0x00, 0xf5, 0x21, 0x00


	//----- nvinfo : EIATTR_KPARAM_INFO
	.align		4
.L_25:
        /*0068*/ 	.byte	0x04, 0x17
        /*006a*/ 	.short	(.L_27 - .L_26)
.L_26:
        /*006c*/ 	.word	0x00000000
        /*0070*/ 	.short	0x0003
        /*0072*/ 	.short	0x0018
        /*0074*/ 	.byte	0x00, 0xf5, 0x21, 0x00


	//----- nvinfo : EIATTR_KPARAM_INFO
	.align		4
.L_27:
        /*0078*/ 	.byte	0x04, 0x17
        /*007a*/ 	.short	(.L_29 - .L_28)
.L_28:
        /*007c*/ 	.word	0x00000000
        /*0080*/ 	.short	0x0002
        /*0082*/ 	.short	0x0010
        /*0084*/ 	.byte	0x00, 0xf5, 0x21, 0x00


	//----- nvinfo : EIATTR_KPARAM_INFO
	.align		4
.L_29:
        /*0088*/ 	.byte	0x04, 0x17
        /*008a*/ 	.short	(.L_31 - .L_30)
.L_30:
        /*008c*/ 	.word	0x00000000
        /*0090*/ 	.short	0x0001
        /*0092*/ 	.short	0x0008
        /*0094*/ 	.byte	0x00, 0xf5, 0x21, 0x00


	//----- nvinfo : EIATTR_KPARAM_INFO
	.align		4
.L_31:
        /*0098*/ 	.byte	0x04, 0x17
        /*009a*/ 	.short	(.L_33 - .L_32)
.L_32:
        /*009c*/ 	.word	0x00000000
        /*00a0*/ 	.short	0x0000
        /*00a2*/ 	.short	0x0000
        /*00a4*/ 	.byte	0x00, 0xf0, 0x21, 0x00


	//----- nvinfo : EIATTR_SPARSE_MMA_MASK
	.align		4
.L_33:
        /*00a8*/ 	.byte	0x03, 0x50
        /*00aa*/ 	.short	0x0000


	//----- nvinfo : EIATTR_MAXREG_COUNT
	.align		4
        /*00ac*/ 	.byte	0x03, 0x1b
        /*00ae*/ 	.short	0x00ff


	//----- nvinfo : EIATTR_MERCURY_ISA_VERSION
	.align		4
        /*00b0*/ 	.byte	0x03, 0x5f
        /*00b2*/ 	.short	0x0101


	//----- nvinfo : EIATTR_VRC_CTA_INIT_COUNT
	.align		4
        /*00b4*/ 	.byte	0x02, 0x4a
	.zero		1
	.zero		1


	//----- nvinfo : EIATTR_EXIT_INSTR_OFFSETS
	.align		4
        /*00b8*/ 	.byte	0x04, 0x1c
        /*00ba*/ 	.short	(.L_35 - .L_34)


	//   ....[0]....
.L_34:
        /*00bc*/ 	.word	0x00000070


	//   ....[1]....
        /*00c0*/ 	.word	0x000003a0


	//----- nvinfo : EIATTR_CBANK_PARAM_SIZE
	.align		4
.L_35:
        /*00c4*/ 	.byte	0x03, 0x19
        /*00c6*/ 	.short	0x0050


	//----- nvinfo : EIATTR_PARAM_CBANK
	.align		4
        /*00c8*/ 	.byte	0x04, 0x0a
        /*00ca*/ 	.short	(.L_37 - .L_36)
	.align		4
.L_36:
        /*00cc*/ 	.word	index@(.nv.constant0._Z10dualUpdatedPiS_S_PdS0_S0_iS_S_)
        /*00d0*/ 	.short	0x0380
        /*00d2*/ 	.short	0x0050


	//----- nvinfo : EIATTR_SW_WAR
	.align		4
.L_37:
        /*00d4*/ 	.byte	0x04, 0x36
        /*00d6*/ 	.short	(.L_39 - .L_38)
.L_38:
        /*00d8*/ 	.word	0x00000008
.L_39:


//--------------------- .nv.info._Z9minKernelPdS_i --------------------------
	.section	.nv.info._Z9minKernelPdS_i,"",@"SHT_CUDA_INFO"
	.sectionflags	@""
	.align	4


	//----- nvinfo : EIATTR_CUDA_API_VERSION
	.align		4
        /*0000*/ 	.byte	0x04, 0x37
        /*0002*/ 	.short	(.L_41 - .L_40)
.L_40:
        /*0004*/ 	.word	0x00000082


	//----- nvinfo : EIATTR_KPARAM_INFO
	.align		4
.L_41:
        /*0008*/ 	.byte	0x04, 0x17
        /*000a*/ 	.short	(.L_43 - .L_42)
.L_42:
        /*000c*/ 	.word	0x00000000
        /*0010*/ 	.short	0x0002
        /*0012*/ 	.short	0x0010
        /*0014*/ 	.byte	0x00, 0xf0, 0x11, 0x00


	//----- nvinfo : EIATTR_KPARAM_INFO
	.align		4
.L_43:
        /*0018*/ 	.byte	0x04, 0x17
        /*001a*/ 	.short	(.L_45 - .L_44)
.L_44:
        /*001c*/ 	.word	0x00000000
        /*0020*/ 	.short	0x0001
        /*0022*/ 	.short	0x0008
        /*0024*/ 	.byte	0x00, 0xf5, 0x21, 0x00


	//----- nvinfo : EIATTR_KPARAM_INFO
	.align		4
.L_45:
        /*0028*/ 	.byte	0x04, 0x17
        /*002a*/ 	.short	(.L_47 - .L_46)
.L_46:
        /*002c*/ 	.word	0x00000000
        /*0030*/ 	.short	0x0000
        /*0032*/ 	.short	0x0000
        /*0034*/ 	.byte	0x00, 0xf5, 0x21, 0x00


	//----- nvinfo : EIATTR_SPARSE_MMA_MASK
	.align		4
.L_47:
        /*0038*/ 	.byte	0x03, 0x50
        /*003a*/ 	.short	0x0000


	//----- nvinfo : EIATTR_MAXREG_COUNT
	.align		4
        /*003c*/ 	.byte	0x03, 0x1b
        /*003e*/ 	.short	0x00ff


	//----- nvinfo : EIATTR_NUM_BARRIERS
	.align		4
        /*0040*/ 	.byte	0x02, 0x4c
        /*0042*/ 	.byte	0x01
	.zero		1


	//----- nvinfo : EIATTR_MERCURY_ISA_VERSION
	.align		4
        /*0044*/ 	.byte	0x03, 0x5f
        /*0046*/ 	.short	0x0101


	//----- nvinfo : EIATTR_VRC_CTA_INIT_COUNT
	.align		4
        /*0048*/ 	.byte	0x02, 0x4a
	.zero		1
	.zero		1


	//----- nvinfo : EIATTR_EXIT_INSTR_OFFSETS
	.align		4
        /*004c*/ 	.byte	0x04, 0x1c
        /*004e*/ 	.short	(.L_49 - .L_48)


	//   ....[0]....
.L_48:
        /*0050*/ 	.word	0x00000310


	//   ....[1]....
        /*0054*/ 	.word	0x00000390


	//----- nvinfo : EIATTR_CRS_STACK_SIZE
	.align		4
.L_49:
        /*0058*/ 	.byte	0x04, 0x1e
        /*005a*/ 	.short	(.L_51 - .L_50)
.L_50:
        /*005c*/ 	.word	0x00000000


	//----- nvinfo : EIATTR_CBANK_PARAM_SIZE
	.align		4
.L_51:
        /*0060*/ 	.byte	0x03, 0x19
        /*0062*/ 	.short	0x0014


	//----- nvinfo : EIATTR_PARAM_CBANK
	.align		4
        /*0064*/ 	.byte	0x04, 0x0a
        /*0066*/ 	.short	(.L_53 - .L_52)
	.align		4
.L_52:
        /*0068*/ 	.word	index@(.nv.constant0._Z9minKernelPdS_i)
        /*006c*/ 	.short	0x0380
        /*006e*/ 	.short	0x0014


	//----- nvinfo : EIATTR_SW_WAR
	.align		4
.L_53:
        /*0070*/ 	.byte	0x04, 0x36
        /*0072*/ 	.short	(.L_55 - .L_54)
.L_54:
        /*0074*/ 	.word	0x00000008
.L_55:


//--------------------- .nv.callgraph             --------------------------
	.section	.nv.callgraph,"",@"SHT_CUDA_CALLGRAPH"
	.align	4
	.sectionentsize	8
	.align		4
        /*0000*/ 	.word	0x00000000
	.align		4
        /*0004*/ 	.word	0xffffffff
	.align		4
        /*0008*/ 	.word	0x00000000
	.align		4
        /*000c*/ 	.word	0xfffffffe
	.align		4
        /*0010*/ 	.word	0x00000000
	.align		4
        /*0014*/ 	.word	0xfffffffd
	.align		4
        /*0018*/ 	.word	0x00000000
	.align		4
        /*001c*/ 	.word	0xfffffffc


//--------------------- .text._Z10dualUpdatedPiS_S_PdS0_S0_iS_S_ --------------------------
	.section	.text._Z10dualUpdatedPiS_S_PdS0_S0_iS_S_,"ax",@progbits
	.align	128
        .global         _Z10dualUpdatedPiS_S_PdS0_S0_iS_S_
        .type           _Z10dualUpdatedPiS_S_PdS0_S0_iS_S_,@function
        .size           _Z10dualUpdatedPiS_S_PdS0_S0_iS_S_,(.L_x_6 - _Z10dualUpdatedPiS_S_PdS0_S0_iS_S_)
        .other          _Z10dualUpdatedPiS_S_PdS0_S0_iS_S_,@"STO_CUDA_ENTRY STV_DEFAULT"
_Z10dualUpdatedPiS_S_PdS0_S0_iS_S_:
.text._Z10dualUpdatedPiS_S_PdS0_S0_iS_S_:
[----:B------:R-:W-:Y:S01]  /*0000*/  LDC R1, c[0x0][0x37c] ;  /* 0x0000df00ff017b82 */ /* 0x000fe20000000800 */
[----:B------:R-:W0:Y:S07]  /*0010*/  S2R R0, SR_TID.X ;  /* 0x0000000000007919 */ /* 0x000e2e0000002100 */
[----:B------:R-:W0:Y:S01]  /*0020*/  S2UR UR4, SR_CTAID.X ;  /* 0x00000000000479c3 */ /* 0x000e220000002500 */
[----:B------:R-:W1:Y:S07]  /*0030*/  LDCU UR5, c[0x0][0x3b8] ;  /* 0x00007700ff0577ac */ /* 0x000e6e0008000800 */
[----:B------:R-:W0:Y:S02]  /*0040*/  LDC R17, c[0x0][0x360] ;  /* 0x0000d800ff117b82 */ /* 0x000e240000000800 */
[----:B0-----:R-:W-:-:S05]  /*0050*/  IMAD R17, R17, UR4, R0 ;  /* 0x0000000411117c24 */ /* 0x001fca000f8e0200 */
[----:B-1----:R-:W-:-:S13]  /*0060*/  ISETP.GE.AND P0, PT, R17, UR5, PT ;  /* 0x0000000511007c0c */ /* 0x002fda000bf06270 */
[----:B------:R-:W-:Y:S05]  /*0070*/  @P0 EXIT ;  /* 0x000000000000094d */ /* 0x000fea0003800000 */
[----:B------:R-:W0:Y:S01]  /*0080*/  LDC.64 R10, c[0x0][0x398] ;  /* 0x0000e600ff0a7b82 */ /* 0x000e220000000a00 */
[----:B------:R-:W1:Y:S07]  /*0090*/  LDCU.64 UR4, c[0x0][0x358] ;  /* 0x00006b00ff0477ac */ /* 0x000e6e0008000a00 */
[----:B------:R-:W2:Y:S08]  /*00a0*/  LDC.64 R2, c[0x0][0x3b0] ;  /* 0x0000ec00ff027b82 */ /* 0x000eb00000000a00 */
[----:B------:R-:W3:Y:S01]  /*00b0*/  LDC.64 R4, c[0x0][0x3c0] ;  /* 0x0000f000ff047b82 */ /* 0x000ee20000000a00 */
[----:B0-----:R-:W-:-:S07]  /*00c0*/  IMAD.WIDE R10, R17, 0x4, R10 ;  /* 0x00000004110a7825 */ /* 0x001fce00078e020a */
[----:B------:R-:W0:Y:S01]  /*00d0*/  LDC.64 R18, c[0x0][0x388] ;  /* 0x0000e200ff127b82 */ /* 0x000e220000000a00 */
[----:B-1----:R1:W3:Y:S01]  /*00e0*/  LDG.E R11, desc[UR4][R10.64] ;  /* 0x000000040a0b7981 */ /* 0x0022e2000c1e1900 */
[----:B--2---:R-:W-:-:S06]  /*00f0*/  IMAD.WIDE R2, R17, 0x8, R2 ;  /* 0x0000000811027825 */ /* 0x004fcc00078e0202 */
[----:B------:R-:W2:Y:S01]  /*0100*/  LDC.64 R22, c[0x0][0x390] ;  /* 0x0000e400ff167b82 */ /* 0x000ea20000000a00 */
[----:B------:R-:W4:Y:S07]  /*0110*/  LDG.E.64 R8, desc[UR4][R2.64] ;  /* 0x0000000402087981 */ /* 0x000f2e000c1e1b00 */
[----:B------:R-:W5:Y:S01]  /*0120*/  LDC.64 R6, c[0x0][0x380] ;  /* 0x0000e000ff067b82 */ /* 0x000f620000000a00 */
[----:B-1----:R-:W-:-:S07]  /*0130*/  MOV R10, RZ ;  /* 0x000000ff000a7202 */ /* 0x002fce0000000f00 */
[----:B------:R-:W1:Y:S08]  /*0140*/  LDC.64 R12, c[0x0][0x3a0] ;  /* 0x0000e800ff0c7b82 */ /* 0x000e700000000a00 */
[----:B------:R-:W1:Y:S01]  /*0150*/  LDC.64 R14, c[0x0][0x3a8] ;  /* 0x0000ea00ff0e7b82 */ /* 0x000e620000000a00 */
[----:B---3--:R-:W-:-:S05]  /*0160*/  IMAD.WIDE R4, R11, 0x4, R4 ;  /* 0x000000040b047825 */ /* 0x008fca00078e0204 */
[----:B------:R-:W3:Y:S01]  /*0170*/  LDG.E R16, desc[UR4][R4.64] ;  /* 0x0000000404107981 */ /* 0x000ee2000c1e1900 */
[----:B0-----:R-:W-:Y:S01]  /*0180*/  IMAD.WIDE R18, R17, 0x4, R18 ;  /* 0x0000000411127825 */ /* 0x001fe200078e0212 */
[----:B----4-:R-:W-:-:S03]  /*0190*/  DSETP.GT.AND P0, PT, R8, RZ, PT ;  /* 0x000000ff0800722a */ /* 0x010fc60003f04000 */
[----:B--2---:R-:W-:Y:S02]  /*01a0*/  IMAD.WIDE R22, R17, 0x4, R22 ;  /* 0x0000000411167825 */ /* 0x004fe400078e0216 */
[----:B------:R-:W2:Y:S01]  /*01b0*/  LDG.E R18, desc[UR4][R18.64] ;  /* 0x0000000412127981 */ /* 0x000ea2000c1e1900 */
[----:B------:R-:W-:-:S03]  /*01c0*/  FSEL R11, RZ, 1.875, !P0 ;  /* 0x3ff00000ff0b7808 */ /* 0x000fc60004000000 */
[----:B------:R-:W4:Y:S03]  /*01d0*/  LDG.E R0, desc[UR4][R22.64] ;  /* 0x0000000416007981 */ /* 0x000f26000c1e1900 */
[----:B-----5:R-:W-:Y:S01]  /*01e0*/  DFMA R8, -R10, R6, R8 ;  /* 0x000000060a08722b */ /* 0x020fe20000000108 */
[----:B------:R-:W0:Y:S01]  /*01f0*/  LDC.64 R10, c[0x0][0x3c8] ;  /* 0x0000f200ff0a7b82 */ /* 0x000e220000000a00 */
[----:B------:R-:W-:Y:S01]  /*0200*/  UMOV UR6, 0xeb1c432d ;  /* 0xeb1c432d00067882 */ /* 0x000fe20000000000 */
[----:B------:R-:W-:-:S05]  /*0210*/  UMOV UR7, 0x3f1a36e2 ;  /* 0x3f1a36e200077882 */ /* 0x000fca0000000000 */
[----:B------:R-:W-:Y:S01]  /*0220*/  DSETP.LE.AND P0, PT, R8, UR6, P0 ;  /* 0x0000000608007e2a */ /* 0x000fe20008703000 */
[----:B-1----:R-:W-:-:S04]  /*0230*/  IMAD.WIDE R12, R17, 0x8, R12 ;  /* 0x00000008110c7825 */ /* 0x002fc800078e020c */
[----:B------:R-:W-:Y:S01]  /*0240*/  IMAD.WIDE R14, R17, 0x8, R14 ;  /* 0x00000008110e7825 */ /* 0x000fe200078e020e */
[----:B------:R-:W5:Y:S01]  /*0250*/  LDG.E.64 R20, desc[UR4][R12.64] ;  /* 0x000000040c147981 */ /* 0x000f62000c1e1b00 */
[----:B---3--:R-:W-:-:S03]  /*0260*/  ISETP.NE.OR P1, PT, R16, RZ, P0 ;  /* 0x000000ff1000720c */ /* 0x008fc60000725670 */
[----:B------:R-:W3:Y:S01]  /*0270*/  LDG.E.64 R16, desc[UR4][R14.64] ;  /* 0x000000040e107981 */ /* 0x000ee2000c1e1b00 */
[----:B------:R-:W-:-:S05]  /*0280*/  SEL R27, RZ, 0x1, !P1 ;  /* 0x00000001ff1b7807 */ /* 0x000fca0004800000 */
[----:B------:R1:W-:Y:S04]  /*0290*/  STG.E desc[UR4][R4.64], R27 ;  /* 0x0000001b04007986 */ /* 0x0003e8000c101904 */
[----:B0-----:R-:W3:Y:S01]  /*02a0*/  LDG.E R19, desc[UR4][R10.64] ;  /* 0x000000040a137981 */ /* 0x001ee2000c1e1900 */
[----:B------:R-:W-:-:S05]  /*02b0*/  MOV R25, 0xfffffffe ;  /* 0xfffffffe00197802 */ /* 0x000fca0000000f00 */
[-C--:B--2---:R-:W-:Y:S02]  /*02c0*/  IMAD R18, R18, R25.reuse, 0x1 ;  /* 0x0000000112127424 */ /* 0x084fe400078e0219 */
[----:B----4-:R-:W-:Y:S02]  /*02d0*/  IMAD R0, R0, R25, 0x1 ;  /* 0x0000000100007424 */ /* 0x010fe400078e0219 */
[----:B------:R-:W0:Y:S08]  /*02e0*/  I2F.F64 R22, R18 ;  /* 0x0000001200167312 */ /* 0x000e300000201c00 */
[----:B------:R-:W2:Y:S01]  /*02f0*/  I2F.F64 R24, R0 ;  /* 0x0000000000187312 */ /* 0x000ea20000201c00 */
[----:B0-----:R-:W-:-:S02]  /*0300*/  DMUL R22, R22, R6 ;  /* 0x0000000616167228 */ /* 0x001fc40000000000 */
[----:B--2---:R-:W-:-:S06]  /*0310*/  DMUL R24, R24, R6 ;  /* 0x0000000618187228 */ /* 0x004fcc0000000000 */
[----:B-----5:R-:W-:Y:S02]  /*0320*/  DFMA R20, R22, 0.5, R20 ;  /* 0x3fe000001614782b */ /* 0x020fe40000000014 */
[----:B---3--:R-:W-:Y:S01]  /*0330*/  DFMA R16, R24, 0.5, R16 ;  /* 0x3fe000001810782b */ /* 0x008fe20000000010 */
[----:B------:R-:W-:-:S04]  /*0340*/  ISETP.NE.OR P0, PT, R19, RZ, P0 ;  /* 0x000000ff1300720c */ /* 0x000fc80000705670 */
[----:B-1----:R-:W-:-:S05]  /*0350*/  SEL R5, RZ, 0x1, !P0 ;  /* 0x00000001ff057807 */ /* 0x002fca0004000000 */
[----:B------:R-:W-:Y:S04]  /*0360*/  STG.E desc[UR4][R10.64], R5 ;  /* 0x000000050a007986 */ /* 0x000fe8000c101904 */
[----:B------:R-:W-:Y:S04]  /*0370*/  STG.E.64 desc[UR4][R12.64], R20 ;  /* 0x000000140c007986 */ /* 0x000fe8000c101b04 */
[----:B------:R-:W-:Y:S04]  /*0380*/  STG.E.64 desc[UR4][R14.64], R16 ;  /* 0x000000100e007986 */ /* 0x000fe8000c101b04 */
[----:B------:R-:W-:Y:S01]  /*0390*/  STG.E.64 desc[UR4][R2.64], R8 ;  /* 0x0000000802007986 */ /* 0x000fe2000c101b04 */
[----:B------:R-:W-:Y:S05]  /*03a0*/  EXIT ;  /* 0x000000000000794d */ /* 0x000fea0003800000 */
.L_x_0:
[----:B------:R-:W-:-:S00]  /*03b0*/  BRA `(.L_x_0) ;  /* 0xfffffffc00fc7947 */ /* 0x000fc0000383ffff */
[----:B------:R-:W-:-:S00]  /*03c0*/  NOP ;  /* 0x0000000000007918 */ /* 0x000fc00000000000 */
        /* <DEDUP_REMOVED lines=11> */
.L_x_6:


//--------------------- .text._Z9minKernelPdS_i   --------------------------
	.section	.text._Z9minKernelPdS_i,"ax",@progbits
	.align	128
        .global         _Z9minKernelPdS_i
        .type           _Z9minKernelPdS_i,@function
        .size           _Z9minKernelPdS_i,(.L_x_7 - _Z9minKernelPdS_i)
        .other          _Z9minKernelPdS_i,@"STO_CUDA_ENTRY STV_DEFAULT"
_Z9minKernelPdS_i:
.text._Z9minKernelPdS_i:
[----:B------:R-:W-:Y:S01]  /*0000*/  LDC R1, c[0x0][0x37c] ;  /* 0x0000df00ff017b82 */ /* 0x000fe20000000800 */
[----:B------:R-:W0:Y:S01]  /*0010*/  S2R R3, SR_TID.X ;  /* 0x0000000000037919 */ /* 0x000e220000002100 */
[----:B------:R-:W0:Y:S01]  /*0020*/  LDCU UR8, c[0x0][0x360] ;  /* 0x00006c00ff0877ac */ /* 0x000e220008000800 */
[----:B------:R-:W0:Y:S01]  /*0030*/  S2R R0, SR_CTAID.X ;  /* 0x0000000000007919 */ /* 0x000e220000002500 */
[----:B------:R-:W1:Y:S01]  /*0040*/  LDCU UR4, c[0x0][0x390] ;  /* 0x00007200ff0477ac */ /* 0x000e620008000800 */
[----:B------:R-:W2:Y:S01]  /*0050*/  LDCU.64 UR6, c[0x0][0x358] ;  /* 0x00006b00ff0677ac */ /* 0x000ea20008000a00 */
[----:B0-----:R-:W-:-:S05]  /*0060*/  IMAD R7, R0, UR8, R3 ;  /* 0x0000000800077c24 */ /* 0x001fca000f8e0203 */
[----:B-1----:R-:W-:-:S13]  /*0070*/  ISETP.GE.AND P0, PT, R7, UR4, PT ;  /* 0x0000000407007c0c */ /* 0x002fda000bf06270 */
[----:B------:R-:W0:Y:S02]  /*0080*/  @!P0 LDC.64 R4, c[0x0][0x380] ;  /* 0x0000e000ff048b82 */ /* 0x000e240000000a00 */
[----:B0-----:R-:W-:-:S05]  /*0090*/  @!P0 IMAD.WIDE R4, R7, 0x8, R4 ;  /* 0x0000000807048825 */ /* 0x001fca00078e0204 */
[----:B--2---:R-:W2:Y:S01]  /*00a0*/  @!P0 LDG.E.64 R6, desc[UR6][R4.64] ;  /* 0x0000000604068981 */ /* 0x004ea2000c1e1b00 */
[----:B------:R-:W0:Y:S03]  /*00b0*/  @P0 LDC.64 R8, c[0x0][0x380] ;  /* 0x0000e000ff080b82 */ /* 0x000e260000000a00 */
[----:B0-----:R-:W2:Y:S05]  /*00c0*/  @P0 LDG.E.64 R6, desc[UR6][R8.64] ;  /* 0x0000000608060981 */ /* 0x001eaa000c1e1b00 */
[----:B------:R-:W0:Y:S01]  /*00d0*/  S2UR UR5, SR_CgaCtaId ;  /* 0x00000000000579c3 */ /* 0x000e220000008800 */
[----:B------:R-:W-:-:S02]  /*00e0*/  UMOV UR4, 0x400 ;  /* 0x0000040000047882 */ /* 0x000fc40000000000 */
[----:B0-----:R-:W-:-:S06]  /*00f0*/  ULEA UR4, UR5, UR4, 0x18 ;  /* 0x0000000405047291 */ /* 0x001fcc000f8ec0ff */
[----:B------:R-:W-:Y:S01]  /*0100*/  LEA R13, R3, UR4, 0x3 ;  /* 0x00000004030d7c11 */ /* 0x000fe2000f8e18ff */
[----:B--2---:R-:W0:Y:S02]  /*0110*/  F2I.F64.TRUNC R6, R6 ;  /* 0x0000000600067311 */ /* 0x004e24000030d100 */
[----:B0-----:R-:W-:Y:S02]  /*0120*/  ISETP.GE.AND P0, PT, R6, 0x2, PT ;  /* 0x000000020600780c */ /* 0x001fe40003f06270 */
[----:B------:R-:W-:-:S05]  /*0130*/  VIMNMX R2, PT, PT, RZ, R6, !PT ;  /* 0x00000006ff027248 */ /* 0x000fca0007fe0100 */
[----:B------:R-:W-:-:S06]  /*0140*/  VIADD R10, R2, 0x7fffffff ;  /* 0x7fffffff020a7836 */ /* 0x000fcc0000000000 */
[----:B------:R-:W-:Y:S02]  /*0150*/  @P0 IMAD.MOV R10, RZ, RZ, R2 ;  /* 0x000000ffff0a0224 */ /* 0x000fe400078e0202 */
[----:B------:R-:W-:-:S04]  /*0160*/  IMAD.U32 R2, RZ, RZ, UR8 ;  /* 0x00000008ff027e24 */ /* 0x000fc8000f8e00ff */
[----:B------:R-:W0:Y:S01]  /*0170*/  I2F.F64.U32 R10, R10 ;  /* 0x0000000a000a7312 */ /* 0x000e220000201800 */
[----:B------:R-:W-:Y:S01]  /*0180*/  ISETP.GE.U32.AND P0, PT, R2, 0x2, PT ;  /* 0x000000020200780c */ /* 0x000fe20003f06070 */
[----:B0-----:R0:W-:-:S12]  /*0190*/  STS.64 [R13], R10 ;  /* 0x0000000a0d007388 */ /* 0x0011d80000000a00 */
[----:B------:R-:W-:Y:S05]  /*01a0*/  @!P0 BRA `(.L_x_1) ;  /* 0x0000000000548947 */ /* 0x000fea0003800000 */
.L_x_4:
[----:B0-----:R-:W-:Y:S01]  /*01b0*/  SHF.R.U32.HI R10, RZ, 0x1, R2 ;  /* 0x00000001ff0a7819 */ /* 0x001fe20000011602 */
[----:B------:R-:W-:Y:S01]  /*01c0*/  BAR.SYNC.DEFER_BLOCKING 0x0 ;  /* 0x0000000000007b1d */ /* 0x000fe20000010000 */
[----:B------:R-:W-:Y:S02]  /*01d0*/  ISETP.GT.U32.AND P0, PT, R2, 0x3, PT ;  /* 0x000000030200780c */ /* 0x000fe40003f04070 */
[----:B------:R-:W-:-:S03]  /*01e0*/  ISETP.GE.U32.AND P1, PT, R3, R10, PT ;  /* 0x0000000a0300720c */ /* 0x000fc60003f26070 */
[----:B------:R-:W-:Y:S10]  /*01f0*/  BSSY.RECONVERGENT B0, `(.L_x_2) ;  /* 0x000000e000007945 */ /* 0x000ff40003800200 */
[----:B------:R-:W-:Y:S05]  /*0200*/  @P1 BRA `(.L_x_3) ;  /* 0x0000000000301947 */ /* 0x000fea0003800000 */
[----:B------:R-:W0:Y:S01]  /*0210*/  LDS.64 R4, [R13] ;  /* 0x000000000d047984 */ /* 0x000e220000000a00 */
[----:B------:R-:W-:-:S05]  /*0220*/  IMAD R2, R10, 0x8, R13 ;  /* 0x000000080a027824 */ /* 0x000fca00078e020d */
[----:B------:R-:W1:Y:S01]  /*0230*/  LDS.64 R6, [R2] ;  /* 0x0000000002067984 */ /* 0x000e620000000a00 */
[----:B0-----:R-:W-:-:S08]  /*0240*/  DADD R8, -R4, 1 ;  /* 0x3ff0000004087429 */ /* 0x001fd00000000100 */
[----:B-1----:R-:W-:Y:S01]  /*0250*/  DSETP.GEU.AND P1, PT, R8, R6, PT ;  /* 0x000000060800722a */ /* 0x002fe20003f2e000 */
[----:B------:R-:W-:-:S05]  /*0260*/  IMAD.MOV.U32 R8, RZ, RZ, RZ ;  /* 0x000000ffff087224 */ /* 0x000fca00078e00ff */
[----:B------:R-:W-:Y:S01]  /*0270*/  FSEL R9, RZ, 1.875, P1 ;  /* 0x3ff00000ff097808 */ /* 0x000fe20000800000 */
[----:B------:R-:W-:-:S05]  /*0280*/  DSETP.GEU.AND P1, PT, R4, R6, PT ;  /* 0x000000060400722a */ /* 0x000fca0003f2e000 */
[----:B------:R-:W-:Y:S01]  /*0290*/  DMUL R6, R6, R8 ;  /* 0x0000000806067228 */ /* 0x000fe20000000000 */
[----:B------:R-:W-:-:S07]  /*02a0*/  FSEL R9, RZ, 1.875, P1 ;  /* 0x3ff00000ff097808 */ /* 0x000fce0000800000 */
[----:B------:R-:W-:-:S07]  /*02b0*/  DFMA R6, R4, R8, R6 ;  /* 0x000000080406722b */ /* 0x000fce0000000006 */
[----:B------:R0:W-:Y:S04]  /*02c0*/  STS.64 [R13], R6 ;  /* 0x000000060d007388 */ /* 0x0001e80000000a00 */
.L_x_3:
[----:B------:R-:W-:Y:S05]  /*02d0*/  BSYNC.RECONVERGENT B0 ;  /* 0x0000000000007941 */ /* 0x000fea0003800200 */
.L_x_2:
[----:B------:R-:W-:Y:S01]  /*02e0*/  IMAD.MOV.U32 R2, RZ, RZ, R10 ;  /* 0x000000ffff027224 */ /* 0x000fe200078e000a */
[----:B------:R-:W-:Y:S06]  /*02f0*/  @P0 BRA `(.L_x_4) ;  /* 0xfffffffc00ac0947 */ /* 0x000fec000383ffff */
.L_x_1:
[----:B------:R-:W-:-:S13]  /*0300*/  ISETP.NE.AND P0, PT, R3, RZ, PT ;  /* 0x000000ff0300720c */ /* 0x000fda0003f05270 */
[----:B------:R-:W-:Y:S05]  /*0310*/  @P0 EXIT ;  /* 0x000000000000094d */ /* 0x000fea0003800000 */
[----:B------:R-:W1:Y:S01]  /*0320*/  S2UR UR5, SR_CgaCtaId ;  /* 0x00000000000579c3 */ /* 0x000e620000008800 */
[----:B------:R-:W-:-:S07]  /*0330*/  UMOV UR4, 0x400 ;  /* 0x0000040000047882 */ /* 0x000fce0000000000 */
[----:B------:R-:W2:Y:S01]  /*0340*/  LDC.64 R4, c[0x0][0x388] ;  /* 0x0000e200ff047b82 */ /* 0x000ea20000000a00 */
[----:B-1----:R-:W-:Y:S01]  /*0350*/  ULEA UR4, UR5, UR4, 0x18 ;  /* 0x0000000405047291 */ /* 0x002fe2000f8ec0ff */
[----:B--2---:R-:W-:-:S08]  /*0360*/  IMAD.WIDE.U32 R4, R0, 0x8, R4 ;  /* 0x0000000800047825 */ /* 0x004fd000078e0004 */
[----:B------:R-:W1:Y:S04]  /*0370*/  LDS.64 R2, [UR4] ;  /* 0x00000004ff027984 */ /* 0x000e680008000a00 */
[----:B-1----:R-:W-:Y:S01]  /*0380*/  STG.E.64 desc[UR6][R4.64], R2 ;  /* 0x0000000204007986 */ /* 0x002fe2000c101b06 */
[----:B------:R-:W-:Y:S05]  /*0390*/  EXIT ;  /* 0x000000000000794d */ /* 0x000fea0003800000 */
.L_x_5:
        /* <DEDUP_REMOVED lines=14> */
.L_x_7:


//--------------------- .nv.shared.reserved.0     --------------------------
	.section	.nv.shared.reserved.0,"aw",@nobits
	.weak		__nv_reservedSMEM_offset_0_alias
	.size		__nv_reservedSMEM_offset_0_alias, 0, 64
	.other		__nv_reservedSMEM_offset_0_alias,@"STO_CUDA_RESERVED_SHARED STV_DEFAULT"
__nv_reservedSMEM_offset_0_alias:
	.zero		0
	.zero		64


//--------------------- .nv.shared._Z9minKernelPdS_i --------------------------
	.section	.nv.shared._Z9minKernelPdS_i,"aw",@nobits
	.sectionflags	@""
	.align	8
.nv.shared._Z9minKernelPdS_i:
	.zero		1280


//--------------------- .nv.constant0._Z10dualUpdatedPiS_S_PdS0_S0_iS_S_ --------------------------
	.section	.nv.constant0._Z10dualUpdatedPiS_S_PdS0_S0_iS_S_,"a",@progbits
	.sectionflags	@""
	.align	4
.nv.constant0._Z10dualUpdatedPiS_S_PdS0_S0_iS_S_:
	.zero		976


//--------------------- .nv.constant0._Z9minKernelPdS_i --------------------------
	.section	.nv.constant0._Z9minKernelPdS_i,"a",@progbits
	.sectionflags	@""
	.align	4
.nv.constant0._Z9minKernelPdS_i:
	.zero		916


//--------------------- SYMBOLS --------------------------

	.type		.nv.reservedSmem.offset0,@object
	.size		.nv.reservedSmem.offset0,0x4
	.type		.nv.reservedSmem.cap,@object
	.size		.nv.reservedSmem.cap,0x4
